//
// Generated by NVIDIA NVVM Compiler
//
// Compiler Build ID: CL-36424714
// Cuda compilation tools, release 13.0, V13.0.88
// Based on NVVM 20.0.0
//

.version 9.0
.target sm_100
.address_size 64

	// .globl	_Z16histogram_kernelPjS_jj
// _ZZ16histogram_kernelPjS_jjE14localHistogram has been demoted

.visible .entry _Z16histogram_kernelPjS_jj(
	.param .u64 .ptr .align 1 _Z16histogram_kernelPjS_jj_param_0,
	.param .u64 .ptr .align 1 _Z16histogram_kernelPjS_jj_param_1,
	.param .u32 _Z16histogram_kernelPjS_jj_param_2,
	.param .u32 _Z16histogram_kernelPjS_jj_param_3
)
{
	.reg .pred 	%p<21>;
	.reg .b32 	%r<117>;
	.reg .b64 	%rd<17>;
	// demoted variable
	.shared .align 4 .b8 _ZZ16histogram_kernelPjS_jjE14localHistogram[16384];
	ld.param.u64 	%rd5, [_Z16histogram_kernelPjS_jj_param_0];
	ld.param.u64 	%rd6, [_Z16histogram_kernelPjS_jj_param_1];
	ld.param.u32 	%r35, [_Z16histogram_kernelPjS_jj_param_2];
	ld.param.u32 	%r36, [_Z16histogram_kernelPjS_jj_param_3];
	cvta.to.global.u64 	%rd1, %rd6;
	mov.u32 	%r37, %ctaid.x;
	mov.u32 	%r38, %ntid.x;
	mov.u32 	%r39, %tid.x;
	mad.lo.s32 	%r1, %r37, %r38, %r39;
	setp.ne.s32 	%p2, %r39, 0;
	setp.eq.s32 	%p3, %r36, 0;
	or.pred  	%p1, %p2, %p3;
	@%p1 bra 	$L__BB0_13;
	add.s32 	%r41, %r36, -1;
	and.b32  	%r2, %r36, 15;
	setp.lt.u32 	%p4, %r41, 15;
	mov.b32 	%r108, 0;
	@%p4 bra 	$L__BB0_4;
	and.b32  	%r108, %r36, -16;
	mov.u32 	%r43, _ZZ16histogram_kernelPjS_jjE14localHistogram;
	add.s32 	%r105, %r43, 32;
	neg.s32 	%r106, %r108;
$L__BB0_3:
	.pragma "nounroll";
	mov.b32 	%r44, 0;
	st.shared.u32 	[%r105+-32], %r44;
	st.shared.u32 	[%r105+-28], %r44;
	st.shared.u32 	[%r105+-24], %r44;
	st.shared.u32 	[%r105+-20], %r44;
	st.shared.u32 	[%r105+-16], %r44;
	st.shared.u32 	[%r105+-12], %r44;
	st.shared.u32 	[%r105+-8], %r44;
	st.shared.u32 	[%r105+-4], %r44;
	st.shared.u32 	[%r105], %r44;
	st.shared.u32 	[%r105+4], %r44;
	st.shared.u32 	[%r105+8], %r44;
	st.shared.u32 	[%r105+12], %r44;
	st.shared.u32 	[%r105+16], %r44;
	st.shared.u32 	[%r105+20], %r44;
	st.shared.u32 	[%r105+24], %r44;
	st.shared.u32 	[%r105+28], %r44;
	add.s32 	%r106, %r106, 16;
	add.s32 	%r105, %r105, 64;
	setp.ne.s32 	%p5, %r106, 0;
	@%p5 bra 	$L__BB0_3;
$L__BB0_4:
	setp.eq.s32 	%p6, %r2, 0;
	@%p6 bra 	$L__BB0_13;
	and.b32  	%r10, %r36, 7;
	setp.lt.u32 	%p7, %r2, 8;
	@%p7 bra 	$L__BB0_7;
	shl.b32 	%r45, %r108, 2;
	mov.u32 	%r46, _ZZ16histogram_kernelPjS_jjE14localHistogram;
	add.s32 	%r47, %r46, %r45;
	mov.b32 	%r48, 0;
	st.shared.u32 	[%r47], %r48;
	st.shared.u32 	[%r47+4], %r48;
	st.shared.u32 	[%r47+8], %r48;
	st.shared.u32 	[%r47+12], %r48;
	st.shared.u32 	[%r47+16], %r48;
	st.shared.u32 	[%r47+20], %r48;
	st.shared.u32 	[%r47+24], %r48;
	st.shared.u32 	[%r47+28], %r48;
	add.s32 	%r108, %r108, 8;
$L__BB0_7:
	setp.eq.s32 	%p8, %r10, 0;
	@%p8 bra 	$L__BB0_13;
	and.b32  	%r13, %r36, 3;
	setp.lt.u32 	%p9, %r10, 4;
	@%p9 bra 	$L__BB0_10;
	shl.b32 	%r49, %r108, 2;
	mov.u32 	%r50, _ZZ16histogram_kernelPjS_jjE14localHistogram;
	add.s32 	%r51, %r50, %r49;
	mov.b32 	%r52, 0;
	st.shared.u32 	[%r51], %r52;
	st.shared.u32 	[%r51+4], %r52;
	st.shared.u32 	[%r51+8], %r52;
	st.shared.u32 	[%r51+12], %r52;
	add.s32 	%r108, %r108, 4;
$L__BB0_10:
	setp.eq.s32 	%p10, %r13, 0;
	@%p10 bra 	$L__BB0_13;
	shl.b32 	%r53, %r108, 2;
	mov.u32 	%r54, _ZZ16histogram_kernelPjS_jjE14localHistogram;
	add.s32 	%r111, %r54, %r53;
	neg.s32 	%r110, %r13;
$L__BB0_12:
	.pragma "nounroll";
	mov.b32 	%r55, 0;
	st.shared.u32 	[%r111], %r55;
	add.s32 	%r111, %r111, 4;
	add.s32 	%r110, %r110, 1;
	setp.ne.s32 	%p11, %r110, 0;
	@%p11 bra 	$L__BB0_12;
$L__BB0_13:
	bar.sync 	0;
	setp.ge.u32 	%p12, %r1, %r35;
	@%p12 bra 	$L__BB0_26;
	cvta.to.global.u64 	%rd7, %rd5;
	mul.wide.s32 	%rd8, %r1, 4;
	add.s64 	%rd9, %rd7, %rd8;
	ld.global.u32 	%r56, [%rd9];
	shl.b32 	%r57, %r56, 2;
	mov.u32 	%r58, _ZZ16histogram_kernelPjS_jjE14localHistogram;
	add.s32 	%r59, %r58, %r57;
	atom.shared.add.u32 	%r60, [%r59], 1;
	bar.sync 	0;
	@%p1 bra 	$L__BB0_26;
	add.s32 	%r62, %r36, -1;
	and.b32  	%r22, %r36, 7;
	setp.lt.u32 	%p13, %r62, 7;
	mov.b32 	%r115, 0;
	@%p13 bra 	$L__BB0_18;
	and.b32  	%r115, %r36, -8;
	neg.s32 	%r113, %r115;
	add.s32 	%r112, %r58, 16;
	add.s64 	%rd16, %rd1, 16;
$L__BB0_17:
	.pragma "nounroll";
	ld.shared.u32 	%r65, [%r112+-16];
	atom.global.add.u32 	%r66, [%rd16+-16], %r65;
	ld.shared.u32 	%r67, [%r112+-12];
	atom.global.add.u32 	%r68, [%rd16+-12], %r67;
	ld.shared.u32 	%r69, [%r112+-8];
	atom.global.add.u32 	%r70, [%rd16+-8], %r69;
	ld.shared.u32 	%r71, [%r112+-4];
	atom.global.add.u32 	%r72, [%rd16+-4], %r71;
	ld.shared.u32 	%r73, [%r112];
	atom.global.add.u32 	%r74, [%rd16], %r73;
	ld.shared.u32 	%r75, [%r112+4];
	atom.global.add.u32 	%r76, [%rd16+4], %r75;
	ld.shared.u32 	%r77, [%r112+8];
	atom.global.add.u32 	%r78, [%rd16+8], %r77;
	ld.shared.u32 	%r79, [%r112+12];
	atom.global.add.u32 	%r80, [%rd16+12], %r79;
	add.s32 	%r113, %r113, 8;
	add.s64 	%rd16, %rd16, 32;
	add.s32 	%r112, %r112, 32;
	setp.ne.s32 	%p14, %r113, 0;
	@%p14 bra 	$L__BB0_17;
$L__BB0_18:
	setp.eq.s32 	%p15, %r22, 0;
	@%p15 bra 	$L__BB0_26;
	and.b32  	%r30, %r36, 3;
	setp.lt.u32 	%p16, %r22, 4;
	@%p16 bra 	$L__BB0_21;
	mul.wide.u32 	%rd10, %r115, 4;
	add.s64 	%rd11, %rd1, %rd10;
	shl.b32 	%r81, %r115, 2;
	add.s32 	%r83, %r58, %r81;
	ld.shared.u32 	%r84, [%r83];
	atom.global.add.u32 	%r85, [%rd11], %r84;
	ld.shared.u32 	%r86, [%r83+4];
	atom.global.add.u32 	%r87, [%rd11+4], %r86;
	ld.shared.u32 	%r88, [%r83+8];
	atom.global.add.u32 	%r89, [%rd11+8], %r88;
	ld.shared.u32 	%r90, [%r83+12];
	atom.global.add.u32 	%r91, [%rd11+12], %r90;
	add.s32 	%r115, %r115, 4;
$L__BB0_21:
	setp.eq.s32 	%p17, %r30, 0;
	@%p17 bra 	$L__BB0_26;
	setp.eq.s32 	%p18, %r30, 1;
	@%p18 bra 	$L__BB0_24;
	mul.wide.u32 	%rd12, %r115, 4;
	add.s64 	%rd13, %rd1, %rd12;
	shl.b32 	%r92, %r115, 2;
	add.s32 	%r94, %r58, %r92;
	ld.shared.u32 	%r95, [%r94];
	atom.global.add.u32 	%r96, [%rd13], %r95;
	ld.shared.u32 	%r97, [%r94+4];
	atom.global.add.u32 	%r98, [%rd13+4], %r97;
	add.s32 	%r115, %r115, 2;
$L__BB0_24:
	and.b32  	%r99, %r36, 1;
	setp.eq.b32 	%p19, %r99, 1;
	not.pred 	%p20, %p19;
	@%p20 bra 	$L__BB0_26;
	mul.wide.u32 	%rd14, %r115, 4;
	add.s64 	%rd15, %rd1, %rd14;
	shl.b32 	%r100, %r115, 2;
	add.s32 	%r102, %r58, %r100;
	ld.shared.u32 	%r103, [%r102];
	atom.global.add.u32 	%r104, [%rd15], %r103;
$L__BB0_26:
	ret;

}
	// .globl	_Z14convert_kernelPjj
.visible .entry _Z14convert_kernelPjj(
	.param .u64 .ptr .align 1 _Z14convert_kernelPjj_param_0,
	.param .u32 _Z14convert_kernelPjj_param_1
)
{
	.reg .pred 	%p<3>;
	.reg .b32 	%r<8>;
	.reg .b64 	%rd<5>;

	ld.param.u64 	%rd2, [_Z14convert_kernelPjj_param_0];
	ld.param.u32 	%r2, [_Z14convert_kernelPjj_param_1];
	mov.u32 	%r3, %ctaid.x;
	mov.u32 	%r4, %ntid.x;
	mov.u32 	%r5, %tid.x;
	mad.lo.s32 	%r1, %r3, %r4, %r5;
	setp.ge.u32 	%p1, %r1, %r2;
	@%p1 bra 	$L__BB1_3;
	cvta.to.global.u64 	%rd3, %rd2;
	mul.wide.s32 	%rd4, %r1, 4;
	add.s64 	%rd1, %rd3, %rd4;
	ld.global.u32 	%r6, [%rd1];
	setp.lt.u32 	%p2, %r6, 128;
	@%p2 bra 	$L__BB1_3;
	mov.b32 	%r7, 127;
	st.global.u32 	[%rd1], %r7;
$L__BB1_3:
	ret;

}


// ===== COMPILED SASS (sm_100) =====

	.target	sm_100

	.elftype	@"ET_EXEC"


//--------------------- .note.nv.tkinfo           --------------------------
	.section	.note.nv.tkinfo,"",@"SHT_NOTE"
	.sectionflags	@"SHF_NOTE_NV_TKINFO"
	.tkinfo
        /*0018*/ 	.word	0x00000002
        /*0030*/ 	.string	""
        /*0030*/ 	.string	"ptxas"
        /*0030*/ 	.string	"Cuda compilation tools, release 13.0, V13.0.88"
        /*0030*/ 	.string	"Build cuda_13.0.r13.0/compiler.36424714_0"
        /*0030*/ 	.string	"-arch sm_100 -m 64 "



//--------------------- .note.nv.cuinfo           --------------------------
	.section	.note.nv.cuinfo,"",@"SHT_NOTE"
	.sectionflags	@"SHF_NOTE_NV_CUINFO"
        /*0018*/ 	.short	0x0002
        /*001a*/ 	.short	0x0064
        /*001c*/ 	.short	0x0082
	.zero		2


//--------------------- .nv.info                  --------------------------
	.section	.nv.info,"",@"SHT_CUDA_INFO"
	.align	4


	//----- nvinfo : EIATTR_REGCOUNT
	.align		4
        /*0000*/ 	.byte	0x04, 0x2f
        /*0002*/ 	.short	(.L_1 - .L_0)
	.align		4
.L_0:
        /*0004*/ 	.word	index@(_Z16histogram_kernelPjS_jj)
        /*0008*/ 	.word	0x0000001a


	//----- nvinfo : EIATTR_FRAME_SIZE
	.align		4
.L_1:
        /*000c*/ 	.byte	0x04, 0x11
        /*000e*/ 	.short	(.L_3 - .L_2)
	.align		4
.L_2:
        /*0010*/ 	.word	index@(_Z16histogram_kernelPjS_jj)
        /*0014*/ 	.word	0x00000000


	//----- nvinfo : EIATTR_REGCOUNT
	.align		4
.L_3:
        /*0018*/ 	.byte	0x04, 0x2f
        /*001a*/ 	.short	(.L_5 - .L_4)
	.align		4
.L_4:
        /*001c*/ 	.word	index@(_Z14convert_kernelPjj)
        /*0020*/ 	.word	0x00000008


	//----- nvinfo : EIATTR_FRAME_SIZE
	.align		4
.L_5:
        /*0024*/ 	.byte	0x04, 0x11
        /*0026*/ 	.short	(.L_7 - .L_6)
	.align		4
.L_6:
        /*0028*/ 	.word	index@(_Z14convert_kernelPjj)
        /*002c*/ 	.word	0x00000000


	//----- nvinfo : EIATTR_MIN_STACK_SIZE
	.align		4
.L_7:
        /*0030*/ 	.byte	0x04, 0x12
        /*0032*/ 	.short	(.L_9 - .L_8)
	.align		4
.L_8:
        /*0034*/ 	.word	index@(_Z14convert_kernelPjj)
        /*0038*/ 	.word	0x00000000


	//----- nvinfo : EIATTR_MIN_STACK_SIZE
	.align		4
.L_9:
        /*003c*/ 	.byte	0x04, 0x12
        /*003e*/ 	.short	(.L_11 - .L_10)
	.align		4
.L_10:
        /*0040*/ 	.word	index@(_Z16histogram_kernelPjS_jj)
        /*0044*/ 	.word	0x00000000
.L_11:


//--------------------- .nv.compat                --------------------------
	.section	.nv.compat,"",@"SHT_CUDA_COMPAT_INFO"
	.align	4
        /*0000*/ 	.byte	0x02, 0x09, 0x00, 0x00, 0x02, 0x02, 0x01, 0x00, 0x02, 0x05, 0x05, 0x00, 0x03, 0x07, 0x01, 0x01
        /*0010*/ 	.byte	0x02, 0x03, 0x00, 0x00, 0x02, 0x06, 0x01, 0x00, 0x04, 0x0b, 0x08, 0x00, 0x09, 0x00, 0x00, 0x00
        /*0020*/ 	.byte	0x00, 0x00, 0x00, 0x00


//--------------------- .nv.info._Z14convert_kernelPjj --------------------------
	.section	.nv.info._Z14convert_kernelPjj,"",@"SHT_CUDA_INFO"
	.sectionflags	@""
	.align	4


	//----- nvinfo : EIATTR_CUDA_API_VERSION
	.align		4
        /*0000*/ 	.byte	0x04, 0x37
        /*0002*/ 	.short	(.L_13 - .L_12)
.L_12:
        /*0004*/ 	.word	0x00000082


	//----- nvinfo : EIATTR_KPARAM_INFO
	.align		4
.L_13:
        /*0008*/ 	.byte	0x04, 0x17
        /*000a*/ 	.short	(.L_15 - .L_14)
.L_14:
        /*000c*/ 	.word	0x00000000
        /*0010*/ 	.short	0x0001
        /*0012*/ 	.short	0x0008
        /*0014*/ 	.byte	0x00, 0xf0, 0x11, 0x00


	//----- nvinfo : EIATTR_KPARAM_INFO
	.align		4
.L_15:
        /*0018*/ 	.byte	0x04, 0x17
        /*001a*/ 	.short	(.L_17 - .L_16)
.L_16:
        /*001c*/ 	.word	0x00000000
        /*0020*/ 	.short	0x0000
        /*0022*/ 	.short	0x0000
        /*0024*/ 	.byte	0x00, 0xf5, 0x21, 0x00


	//----- nvinfo : EIATTR_SPARSE_MMA_MASK
	.align		4
.L_17:
        /*0028*/ 	.byte	0x03, 0x50
        /*002a*/ 	.short	0x0000


	//----- nvinfo : EIATTR_MAXREG_COUNT
	.align		4
        /*002c*/ 	.byte	0x03, 0x1b
        /*002e*/ 	.short	0x00ff


	//----- nvinfo : EIATTR_MERCURY_ISA_VERSION
	.align		4
        /*0030*/ 	.byte	0x03, 0x5f
        /*0032*/ 	.short	0x0101


	//----- nvinfo : EIATTR_VRC_CTA_INIT_COUNT
	.align		4
        /*0034*/ 	.byte	0x02, 0x4a
	.zero		1
	.zero		1


	//----- nvinfo : EIATTR_EXIT_INSTR_OFFSETS
	.align		4
        /*0038*/ 	.byte	0x04, 0x1c
        /*003a*/ 	.short	(.L_19 - .L_18)


	//   ....[0]....
.L_18:
        /*003c*/ 	.word	0x00000070


	//   ....[1]....
        /*0040*/ 	.word	0x000000d0


	//   ....[2]....
        /*0044*/ 	.word	0x00000100


	//----- nvinfo : EIATTR_CBANK_PARAM_SIZE
	.align		4
.L_19:
        /*0048*/ 	.byte	0x03, 0x19
        /*004a*/ 	.short	0x000c


	//----- nvinfo : EIATTR_PARAM_CBANK
	.align		4
        /*004c*/ 	.byte	0x04, 0x0a
        /*004e*/ 	.short	(.L_21 - .L_20)
	.align		4
.L_20:
        /*0050*/ 	.word	index@(.nv.constant0._Z14convert_kernelPjj)
        /*0054*/ 	.short	0x0380
        /*0056*/ 	.short	0x000c


	//----- nvinfo : EIATTR_SW_WAR
	.align		4
.L_21:
        /*0058*/ 	.byte	0x04, 0x36
        /*005a*/ 	.short	(.L_23 - .L_22)
.L_22:
        /*005c*/ 	.word	0x00000008
.L_23:


//--------------------- .nv.info._Z16histogram_kernelPjS_jj --------------------------
	.section	.nv.info._Z16histogram_kernelPjS_jj,"",@"SHT_CUDA_INFO"
	.sectionflags	@""
	.align	4


	//----- nvinfo : EIATTR_CUDA_API_VERSION
	.align		4
        /*0000*/ 	.byte	0x04, 0x37
        /*0002*/ 	.short	(.L_25 - .L_24)
.L_24:
        /*0004*/ 	.word	0x00000082


	//----- nvinfo : EIATTR_KPARAM_INFO
	.align		4
.L_25:
        /*0008*/ 	.byte	0x04, 0x17
        /*000a*/ 	.short	(.L_27 - .L_26)
.L_26:
        /*000c*/ 	.word	0x00000000
        /*0010*/ 	.short	0x0003
        /*0012*/ 	.short	0x0014
        /*0014*/ 	.byte	0x00, 0xf0, 0x11, 0x00


	//----- nvinfo : EIATTR_KPARAM_INFO
	.align		4
.L_27:
        /*0018*/ 	.byte	0x04, 0x17
        /*001a*/ 	.short	(.L_29 - .L_28)
.L_28:
        /*001c*/ 	.word	0x00000000
        /*0020*/ 	.short	0x0002
        /*0022*/ 	.short	0x0010
        /*0024*/ 	.byte	0x00, 0xf0, 0x11, 0x00


	//----- nvinfo : EIATTR_KPARAM_INFO
	.align		4
.L_29:
        /*0028*/ 	.byte	0x04, 0x17
        /*002a*/ 	.short	(.L_31 - .L_30)
.L_30:
        /*002c*/ 	.word	0x00000000
        /*0030*/ 	.short	0x0001
        /*0032*/ 	.short	0x0008
        /*0034*/ 	.byte	0x00, 0xf5, 0x21, 0x00


	//----- nvinfo : EIATTR_KPARAM_INFO
	.align		4
.L_31:
        /*0038*/ 	.byte	0x04, 0x17
        /*003a*/ 	.short	(.L_33 - .L_32)
.L_32:
        /*003c*/ 	.word	0x00000000
        /*0040*/ 	.short	0x0000
        /*0042*/ 	.short	0x0000
        /*0044*/ 	.byte	0x00, 0xf5, 0x21, 0x00


	//----- nvinfo : EIATTR_SPARSE_MMA_MASK
	.align		4
.L_33:
        /*0048*/ 	.byte	0x03, 0x50
        /*004a*/ 	.short	0x0000


	//----- nvinfo : EIATTR_MAXREG_COUNT
	.align		4
        /*004c*/ 	.byte	0x03, 0x1b
        /*004e*/ 	.short	0x00ff


	//----- nvinfo : EIATTR_NUM_BARRIERS
	.align		4
        /*0050*/ 	.byte	0x02, 0x4c
        /*0052*/ 	.byte	0x01
	.zero		1


	//----- nvinfo : EIATTR_MERCURY_ISA_VERSION
	.align		4
        /*0054*/ 	.byte	0x03, 0x5f
        /*0056*/ 	.short	0x0101


	//----- nvinfo : EIATTR_INT_WARP_WIDE_INSTR_OFFSETS
	.align		4
        /*0058*/ 	.byte	0x04, 0x31
        /*005a*/ 	.short	(.L_35 - .L_34)


	//   ....[0]....
.L_34:
        /*005c*/ 	.word	0x000005d0


	//   ....[1]....
        /*0060*/ 	.word	0x00000830


	//   ....[2]....
        /*0064*/ 	.word	0x000009b0


	//   ....[3]....
        /*0068*/ 	.word	0x00000aa0


	//----- nvinfo : EIATTR_VRC_CTA_INIT_COUNT
	.align		4
.L_35:
        /*006c*/ 	.byte	0x02, 0x4a
	.zero		1
	.zero		1


	//----- nvinfo : EIATTR_EXIT_INSTR_OFFSETS
	.align		4
        /*0070*/ 	.byte	0x04, 0x1c
        /*0072*/ 	.short	(.L_37 - .L_36)


	//   ....[0]....
.L_36:
        /*0074*/ 	.word	0x00000430


	//   ....[1]....
        /*0078*/ 	.word	0x000004e0


	//   ....[2]....
        /*007c*/ 	.word	0x000007b0


	//   ....[3]....
        /*0080*/ 	.word	0x00000930


	//   ....[4]....
        /*0084*/ 	.word	0x00000a60


	//   ....[5]....
        /*0088*/ 	.word	0x00000b20


	//----- nvinfo : EIATTR_CRS_STACK_SIZE
	.align		4
.L_37:
        /*008c*/ 	.byte	0x04, 0x1e
        /*008e*/ 	.short	(.L_39 - .L_38)
.L_38:
        /*0090*/ 	.word	0x00000000


	//----- nvinfo : EIATTR_CBANK_PARAM_SIZE
	.align		4
.L_39:
        /*0094*/ 	.byte	0x03, 0x19
        /*0096*/ 	.short	0x0018


	//----- nvinfo : EIATTR_PARAM_CBANK
	.align		4
        /*0098*/ 	.byte	0x04, 0x0a
        /*009a*/ 	.short	(.L_41 - .L_40)
	.align		4
.L_40:
        /*009c*/ 	.word	index@(.nv.constant0._Z16histogram_kernelPjS_jj)
        /*00a0*/ 	.short	0x0380
        /*00a2*/ 	.short	0x0018


	//----- nvinfo : EIATTR_SW_WAR
	.align		4
.L_41:
        /*00a4*/ 	.byte	0x04, 0x36
        /*00a6*/ 	.short	(.L_43 - .L_42)
.L_42:
        /*00a8*/ 	.word	0x00000008
.L_43:


//--------------------- .nv.callgraph             --------------------------
	.section	.nv.callgraph,"",@"SHT_CUDA_CALLGRAPH"
	.align	4
	.sectionentsize	8
	.align		4
        /*0000*/ 	.word	0x00000000
	.align		4
        /*0004*/ 	.word	0xffffffff
	.align		4
        /*0008*/ 	.word	0x00000000
	.align		4
        /*000c*/ 	.word	0xfffffffe
	.align		4
        /*0010*/ 	.word	0x00000000
	.align		4
        /*0014*/ 	.word	0xfffffffd
	.align		4
        /*0018*/ 	.word	0x00000000
	.align		4
        /*001c*/ 	.word	0xfffffffc


//--------------------- .text._Z14convert_kernelPjj --------------------------
	.section	.text._Z14convert_kernelPjj,"ax",@progbits
	.align	128
        .global         _Z14convert_kernelPjj
        .type           _Z14convert_kernelPjj,@function
        .size           _Z14convert_kernelPjj,(.L_x_12 - _Z14convert_kernelPjj)
        .other          _Z14convert_kernelPjj,@"STO_CUDA_ENTRY STV_DEFAULT"
_Z14convert_kernelPjj:
.text._Z14convert_kernelPjj:
[----:B------:R-:W-:Y:S01]  /*0000*/  LDC R1, c[0x0][0x37c] ;  /* 0x0000df00ff017b82 */ /* 0x000fe20000000800 */
[----:B------:R-:W0:Y:S07]  /*0010*/  S2R R0, SR_TID.X ;  /* 0x0000000000007919 */ /* 0x000e2e0000002100 */
[----:B------:R-:W0:Y:S01]  /*0020*/  S2UR UR4, SR_CTAID.X ;  /* 0x00000000000479c3 */ /* 0x000e220000002500 */
[----:B------:R-:W1:Y:S07]  /*0030*/  LDCU UR5, c[0x0][0x388] ;  /* 0x00007100ff0577ac */ /* 0x000e6e0008000800 */
[----:B------:R-:W0:Y:S02]  /*0040*/  LDC R5, c[0x0][0x360] ;  /* 0x0000d800ff057b82 */ /* 0x000e240000000800 */
[----:B0-----:R-:W-:-:S05]  /*0050*/  IMAD R5, R5, UR4, R0 ;  /* 0x0000000405057c24 */ /* 0x001fca000f8e0200 */
[----:B-1----:R-:W-:-:S13]  /*0060*/  ISETP.GE.U32.AND P0, PT, R5, UR5, PT ;  /* 0x0000000505007c0c */ /* 0x002fda000bf06070 */
[----:B------:R-:W-:Y:S05]  /*0070*/  @P0 EXIT ;  /* 0x000000000000094d */ /* 0x000fea0003800000 */
[----:B------:R-:W0:Y:S01]  /*0080*/  LDC.64 R2, c[0x0][0x380] ;  /* 0x0000e000ff027b82 */ /* 0x000e220000000a00 */
[----:B------:R-:W1:Y:S01]  /*0090*/  LDCU.64 UR4, c[0x0][0x358] ;  /* 0x00006b00ff0477ac */ /* 0x000e620008000a00 */
[----:B0-----:R-:W-:-:S05]  /*00a0*/  IMAD.WIDE R2, R5, 0x4, R2 ;  /* 0x0000000405027825 */ /* 0x001fca00078e0202 */
[----:B-1----:R-:W2:Y:S02]  /*00b0*/  LDG.E R0, desc[UR4][R2.64] ;  /* 0x0000000402007981 */ /* 0x002ea4000c1e1900 */
[----:B--2---:R-:W-:-:S13]  /*00c0*/  ISETP.GE.U32.AND P0, PT, R0, 0x80, PT ;  /* 0x000000800000780c */ /* 0x004fda0003f06070 */
[----:B------:R-:W-:Y:S05]  /*00d0*/  @!P0 EXIT ;  /* 0x000000000000894d */ /* 0x000fea0003800000 */
[----:B------:R-:W-:-:S05]  /*00e0*/  HFMA2 R5, -RZ, RZ, 0, 7.569789886474609375e-06 ;  /* 0x0000007fff057431 */ /* 0x000fca00000001ff */
[----:B------:R-:W-:Y:S01]  /*00f0*/  STG.E desc[UR4][R2.64], R5 ;  /* 0x0000000502007986 */ /* 0x000fe2000c101904 */
[----:B------:R-:W-:Y:S05]  /*0100*/  EXIT ;  /* 0x000000000000794d */ /* 0x000fea0003800000 */
.L_x_0:
[----:B------:R-:W-:-:S00]  /*0110*/  BRA `(.L_x_0) ;  /* 0xfffffffc00fc7947 */ /* 0x000fc0000383ffff */
[----:B------:R-:W-:-:S00]  /*0120*/  NOP ;  /* 0x0000000000007918 */ /* 0x000fc00000000000 */
        /* <DEDUP_REMOVED lines=13> */
.L_x_12:


//--------------------- .text._Z16histogram_kernelPjS_jj --------------------------
	.section	.text._Z16histogram_kernelPjS_jj,"ax",@progbits
	.align	128
        .global         _Z16histogram_kernelPjS_jj
        .type           _Z16histogram_kernelPjS_jj,@function
        .size           _Z16histogram_kernelPjS_jj,(.L_x_13 - _Z16histogram_kernelPjS_jj)
        .other          _Z16histogram_kernelPjS_jj,@"STO_CUDA_ENTRY STV_DEFAULT"
_Z16histogram_kernelPjS_jj:
.text._Z16histogram_kernelPjS_jj:
[----:B------:R-:W-:Y:S01]  /*0000*/  LDC R1, c[0x0][0x37c] ;  /* 0x0000df00ff017b82 */ /* 0x000fe20000000800 */
[----:B------:R-:W0:Y:S07]  /*0010*/  S2R R2, SR_TID.X ;  /* 0x0000000000027919 */ /* 0x000e2e0000002100 */
[----:B------:R-:W1:Y:S01]  /*0020*/  LDC R0, c[0x0][0x394] ;  /* 0x0000e500ff007b82 */ /* 0x000e620000000800 */
[----:B------:R-:W-:Y:S07]  /*0030*/  BSSY.RECONVERGENT B0, `(.L_x_1) ;  /* 0x000003c000007945 */ /* 0x000fee0003800200 */
[----:B------:R-:W2:Y:S08]  /*0040*/  S2UR UR4, SR_CTAID.X ;  /* 0x00000000000479c3 */ /* 0x000eb00000002500 */
[----:B------:R-:W2:Y:S01]  /*0050*/  LDC R5, c[0x0][0x360] ;  /* 0x0000d800ff057b82 */ /* 0x000ea20000000800 */
[C---:B-1----:R-:W-:Y:S01]  /*0060*/  ISETP.NE.AND P0, PT, R0.reuse, RZ, PT ;  /* 0x000000ff0000720c */ /* 0x042fe20003f05270 */
[----:B------:R-:W-:-:S03]  /*0070*/  VIADD R6, R0, 0xffffffff ;  /* 0xffffffff00067836 */ /* 0x000fc60000000000 */
[----:B0-----:R-:W-:Y:S01]  /*0080*/  ISETP.NE.OR P0, PT, R2, RZ, !P0 ;  /* 0x000000ff0200720c */ /* 0x001fe20004705670 */
[----:B--2---:R-:W-:-:S12]  /*0090*/  IMAD R5, R5, UR4, R2 ;  /* 0x0000000405057c24 */ /* 0x004fd8000f8e0202 */
[----:B------:R-:W-:Y:S05]  /*00a0*/  @P0 BRA `(.L_x_2) ;  /* 0x0000000000d00947 */ /* 0x000fea0003800000 */
[----:B------:R-:W-:Y:S01]  /*00b0*/  ISETP.GE.U32.AND P2, PT, R6, 0xf, PT ;  /* 0x0000000f0600780c */ /* 0x000fe20003f46070 */
[----:B------:R-:W-:Y:S01]  /*00c0*/  IMAD.MOV.U32 R2, RZ, RZ, RZ ;  /* 0x000000ffff027224 */ /* 0x000fe200078e00ff */
[----:B------:R-:W-:-:S04]  /*00d0*/  LOP3.LUT R3, R0, 0xf, RZ, 0xc0, !PT ;  /* 0x0000000f00037812 */ /* 0x000fc800078ec0ff */
[----:B------:R-:W-:-:S07]  /*00e0*/  ISETP.NE.AND P1, PT, R3, RZ, PT ;  /* 0x000000ff0300720c */ /* 0x000fce0003f25270 */
[----:B------:R-:W-:Y:S06]  /*00f0*/  @!P2 BRA `(.L_x_3) ;  /* 0x000000000038a947 */ /* 0x000fec0003800000 */
[----:B------:R-:W0:Y:S01]  /*0100*/  S2UR UR5, SR_CgaCtaId ;  /* 0x00000000000579c3 */ /* 0x000e220000008800 */
[----:B------:R-:W-:Y:S01]  /*0110*/  LOP3.LUT R2, R0, 0xfffffff0, RZ, 0xc0, !PT ;  /* 0xfffffff000027812 */ /* 0x000fe200078ec0ff */
[----:B------:R-:W-:-:S04]  /*0120*/  UMOV UR4, 0x400 ;  /* 0x0000040000047882 */ /* 0x000fc80000000000 */
[----:B------:R-:W-:Y:S01]  /*0130*/  IMAD.MOV R4, RZ, RZ, -R2 ;  /* 0x000000ffff047224 */ /* 0x000fe200078e0a02 */
[----:B0-----:R-:W-:-:S04]  /*0140*/  ULEA UR4, UR5, UR4, 0x18 ;  /* 0x0000000405047291 */ /* 0x001fc8000f8ec0ff */
[----:B------:R-:W-:-:S12]  /*0150*/  UIADD3 UR4, UPT, UPT, UR4, 0x20, URZ ;  /* 0x0000002004047890 */ /* 0x000fd8000fffe0ff */
.L_x_4:
[----:B------:R-:W-:Y:S01]  /*0160*/  VIADD R4, R4, 0x10 ;  /* 0x0000001004047836 */ /* 0x000fe20000000000 */
[----:B------:R-:W-:Y:S04]  /*0170*/  STS.128 [UR4+-0x20], RZ ;  /* 0xffffe0ffff007988 */ /* 0x000fe80008000c04 */
[----:B------:R-:W-:Y:S01]  /*0180*/  ISETP.NE.AND P2, PT, R4, RZ, PT ;  /* 0x000000ff0400720c */ /* 0x000fe20003f45270 */
[----:B------:R-:W-:Y:S04]  /*0190*/  STS.128 [UR4+-0x10], RZ ;  /* 0xfffff0ffff007988 */ /* 0x000fe80008000c04 */
[----:B------:R-:W-:Y:S04]  /*01a0*/  STS.128 [UR4], RZ ;  /* 0x000000ffff007988 */ /* 0x000fe80008000c04 */
[----:B------:R-:W-:Y:S01]  /*01b0*/  STS.128 [UR4+0x10], RZ ;  /* 0x000010ffff007988 */ /* 0x000fe20008000c04 */
[----:B------:R-:W-:-:S03]  /*01c0*/  UIADD3 UR4, UPT, UPT, UR4, 0x40, URZ ;  /* 0x0000004004047890 */ /* 0x000fc6000fffe0ff */
[----:B------:R-:W-:Y:S09]  /*01d0*/  @P2 BRA `(.L_x_4) ;  /* 0xfffffffc00e02947 */ /* 0x000ff2000383ffff */
.L_x_3:
[----:B------:R-:W-:Y:S05]  /*01e0*/  @!P1 BRA `(.L_x_2) ;  /* 0x0000000000809947 */ /* 0x000fea0003800000 */
[----:B------:R-:W-:Y:S02]  /*01f0*/  ISETP.GE.U32.AND P1, PT, R3, 0x8, PT ;  /* 0x000000080300780c */ /* 0x000fe40003f26070 */
[----:B------:R-:W-:-:S04]  /*0200*/  LOP3.LUT R7, R0, 0x7, RZ, 0xc0, !PT ;  /* 0x0000000700077812 */ /* 0x000fc800078ec0ff */
[----:B------:R-:W-:-:S07]  /*0210*/  ISETP.NE.AND P2, PT, R7, RZ, PT ;  /* 0x000000ff0700720c */ /* 0x000fce0003f45270 */
[----:B------:R-:W-:Y:S06]  /*0220*/  @!P1 BRA `(.L_x_5) ;  /* 0x00000000001c9947 */ /* 0x000fec0003800000 */
[----:B------:R-:W0:Y:S01]  /*0230*/  S2R R4, SR_CgaCtaId ;  /* 0x0000000000047919 */ /* 0x000e220000008800 */
[----:B------:R-:W-:-:S04]  /*0240*/  MOV R3, 0x400 ;  /* 0x0000040000037802 */ /* 0x000fc80000000f00 */
[----:B0-----:R-:W-:-:S05]  /*0250*/  LEA R3, R4, R3, 0x18 ;  /* 0x0000000304037211 */ /* 0x001fca00078ec0ff */
[C---:B------:R-:W-:Y:S02]  /*0260*/  IMAD R3, R2.reuse, 0x4, R3 ;  /* 0x0000000402037824 */ /* 0x040fe400078e0203 */
[----:B------:R-:W-:-:S03]  /*0270*/  VIADD R2, R2, 0x8 ;  /* 0x0000000802027836 */ /* 0x000fc60000000000 */
[----:B------:R0:W-:Y:S04]  /*0280*/  STS.128 [R3], RZ ;  /* 0x000000ff03007388 */ /* 0x0001e80000000c00 */
[----:B------:R0:W-:Y:S02]  /*0290*/  STS.128 [R3+0x10], RZ ;  /* 0x000010ff03007388 */ /* 0x0001e40000000c00 */
.L_x_5:
[----:B------:R-:W-:Y:S05]  /*02a0*/  @!P2 BRA `(.L_x_2) ;  /* 0x000000000050a947 */ /* 0x000fea0003800000 */
[----:B------:R-:W-:-:S13]  /*02b0*/  ISETP.GE.U32.AND P1, PT, R7, 0x4, PT ;  /* 0x000000040700780c */ /* 0x000fda0003f26070 */
[----:B------:R-:W1:Y:S01]  /*02c0*/  @P1 S2R R4, SR_CgaCtaId ;  /* 0x0000000000041919 */ /* 0x000e620000008800 */
[----:B0-----:R-:W-:-:S04]  /*02d0*/  @P1 MOV R3, 0x400 ;  /* 0x0000040000031802 */ /* 0x001fc80000000f00 */
[----:B-1----:R-:W-:-:S05]  /*02e0*/  @P1 LEA R3, R4, R3, 0x18 ;  /* 0x0000000304031211 */ /* 0x002fca00078ec0ff */
[----:B------:R-:W-:Y:S01]  /*02f0*/  @P1 IMAD R4, R2, 0x4, R3 ;  /* 0x0000000402041824 */ /* 0x000fe200078e0203 */
[----:B------:R-:W-:Y:S01]  /*0300*/  LOP3.LUT R3, R0, 0x3, RZ, 0xc0, !PT ;  /* 0x0000000300037812 */ /* 0x000fe200078ec0ff */
[----:B------:R-:W-:-:S03]  /*0310*/  @P1 VIADD R2, R2, 0x4 ;  /* 0x0000000402021836 */ /* 0x000fc60000000000 */
[----:B------:R1:W-:Y:S01]  /*0320*/  @P1 STS.128 [R4], RZ ;  /* 0x000000ff04001388 */ /* 0x0003e20000000c00 */
[----:B------:R-:W-:-:S13]  /*0330*/  ISETP.NE.AND P2, PT, R3, RZ, PT ;  /* 0x000000ff0300720c */ /* 0x000fda0003f45270 */
[----:B-1----:R-:W-:Y:S05]  /*0340*/  @!P2 BRA `(.L_x_2) ;  /* 0x000000000028a947 */ /* 0x002fea0003800000 */
[----:B------:R-:W0:Y:S01]  /*0350*/  S2R R7, SR_CgaCtaId ;  /* 0x0000000000077919 */ /* 0x000e220000008800 */
[----:B------:R-:W-:Y:S01]  /*0360*/  MOV R4, 0x400 ;  /* 0x0000040000047802 */ /* 0x000fe20000000f00 */
[----:B------:R-:W-:-:S03]  /*0370*/  IMAD.MOV R3, RZ, RZ, -R3 ;  /* 0x000000ffff037224 */ /* 0x000fc600078e0a03 */
[----:B0-----:R-:W-:-:S05]  /*0380*/  LEA R7, R7, R4, 0x18 ;  /* 0x0000000407077211 */ /* 0x001fca00078ec0ff */
[----:B------:R-:W-:-:S07]  /*0390*/  IMAD R2, R2, 0x4, R7 ;  /* 0x0000000402027824 */ /* 0x000fce00078e0207 */
.L_x_6:
[----:B------:R-:W-:Y:S01]  /*03a0*/  VIADD R3, R3, 0x1 ;  /* 0x0000000103037836 */ /* 0x000fe20000000000 */
[----:B------:R0:W-:Y:S04]  /*03b0*/  STS [R2], RZ ;  /* 0x000000ff02007388 */ /* 0x0001e80000000800 */
[----:B------:R-:W-:Y:S02]  /*03c0*/  ISETP.NE.AND P1, PT, R3, RZ, PT ;  /* 0x000000ff0300720c */ /* 0x000fe40003f25270 */
[----:B0-----:R-:W-:-:S11]  /*03d0*/  IADD3 R2, PT, PT, R2, 0x4, RZ ;  /* 0x0000000402027810 */ /* 0x001fd60007ffe0ff */
[----:B------:R-:W-:Y:S05]  /*03e0*/  @P1 BRA `(.L_x_6) ;  /* 0xfffffffc00ec1947 */ /* 0x000fea000383ffff */
.L_x_2:
[----:B------:R-:W-:Y:S05]  /*03f0*/  BSYNC.RECONVERGENT B0 ;  /* 0x0000000000007941 */ /* 0x000fea0003800200 */
.L_x_1:
[----:B------:R-:W1:Y:S01]  /*0400*/  LDCU UR4, c[0x0][0x390] ;  /* 0x00007200ff0477ac */ /* 0x000e620008000800 */
[----:B------:R-:W-:Y:S01]  /*0410*/  BAR.SYNC.DEFER_BLOCKING 0x0 ;  /* 0x0000000000007b1d */ /* 0x000fe20000010000 */
[----:B-1----:R-:W-:-:S13]  /*0420*/  ISETP.GE.U32.AND P1, PT, R5, UR4, PT ;  /* 0x0000000405007c0c */ /* 0x002fda000bf26070 */
[----:B------:R-:W-:Y:S05]  /*0430*/  @P1 EXIT ;  /* 0x000000000000194d */ /* 0x000fea0003800000 */
[----:B0-----:R-:W0:Y:S01]  /*0440*/  LDC.64 R2, c[0x0][0x380] ;  /* 0x0000e000ff027b82 */ /* 0x001e220000000a00 */
[----:B------:R-:W1:Y:S01]  /*0450*/  LDCU.64 UR8, c[0x0][0x358] ;  /* 0x00006b00ff0877ac */ /* 0x000e620008000a00 */
[----:B0-----:R-:W-:-:S06]  /*0460*/  IMAD.WIDE R2, R5, 0x4, R2 ;  /* 0x0000000405027825 */ /* 0x001fcc00078e0202 */
[----:B-1----:R-:W2:Y:S01]  /*0470*/  LDG.E R2, desc[UR8][R2.64] ;  /* 0x0000000802027981 */ /* 0x002ea2000c1e1900 */
[----:B------:R-:W0:Y:S01]  /*0480*/  S2UR UR5, SR_CgaCtaId ;  /* 0x00000000000579c3 */ /* 0x000e220000008800 */
[----:B------:R-:W-:Y:S02]  /*0490*/  UMOV UR4, 0x400 ;  /* 0x0000040000047882 */ /* 0x000fe40000000000 */
[----:B0-----:R-:W-:-:S06]  /*04a0*/  ULEA UR6, UR5, UR4, 0x18 ;  /* 0x0000000405067291 */ /* 0x001fcc000f8ec0ff */
[----:B--2---:R-:W-:-:S05]  /*04b0*/  LEA R4, R2, UR6, 0x2 ;  /* 0x0000000602047c11 */ /* 0x004fca000f8e10ff */
[----:B------:R0:W-:Y:S01]  /*04c0*/  ATOMS.POPC.INC.32 RZ, [R4+URZ] ;  /* 0x0000000004ff7f8c */ /* 0x0001e2000d8000ff */
[----:B------:R-:W-:Y:S06]  /*04d0*/  BAR.SYNC.DEFER_BLOCKING 0x0 ;  /* 0x0000000000007b1d */ /* 0x000fec0000010000 */
[----:B------:R-:W-:Y:S05]  /*04e0*/  @P0 EXIT ;  /* 0x000000000000094d */ /* 0x000fea0003800000 */
[----:B------:R-:W-:Y:S01]  /*04f0*/  ISETP.GE.U32.AND P1, PT, R6, 0x7, PT ;  /* 0x000000070600780c */ /* 0x000fe20003f26070 */
[----:B------:R-:W-:Y:S01]  /*0500*/  IMAD.MOV.U32 R2, RZ, RZ, RZ ;  /* 0x000000ffff027224 */ /* 0x000fe200078e00ff */
[----:B------:R-:W-:-:S04]  /*0510*/  LOP3.LUT R14, R0, 0x7, RZ, 0xc0, !PT ;  /* 0x00000007000e7812 */ /* 0x000fc800078ec0ff */
[----:B------:R-:W-:-:S07]  /*0520*/  ISETP.NE.AND P0, PT, R14, RZ, PT ;  /* 0x000000ff0e00720c */ /* 0x000fce0003f05270 */
[----:B------:R-:W-:Y:S06]  /*0530*/  @!P1 BRA `(.L_x_7) ;  /* 0x00000000009c9947 */ /* 0x000fec0003800000 */
[----:B------:R-:W1:Y:S01]  /*0540*/  LDCU.64 UR4, c[0x0][0x388] ;  /* 0x00007100ff0477ac */ /* 0x000e620008000a00 */
[----:B------:R-:W-:Y:S01]  /*0550*/  LOP3.LUT R2, R0, 0xfffffff8, RZ, 0xc0, !PT ;  /* 0xfffffff800027812 */ /* 0x000fe200078ec0ff */
[----:B------:R-:W-:-:S04]  /*0560*/  UIADD3 UR7, UPT, UPT, UR6, 0x10, URZ ;  /* 0x0000001006077890 */ /* 0x000fc8000fffe0ff */
[----:B------:R-:W-:Y:S01]  /*0570*/  IMAD.MOV R3, RZ, RZ, -R2 ;  /* 0x000000ffff037224 */ /* 0x000fe200078e0a02 */
[----:B-1----:R-:W-:-:S04]  /*0580*/  UIADD3 UR4, UP0, UPT, UR4, 0x10, URZ ;  /* 0x0000001004047890 */ /* 0x002fc8000ff1e0ff */
[----:B------:R-:W-:Y:S02]  /*0590*/  UIADD3.X UR5, UPT, UPT, URZ, UR5, URZ, UP0, !UPT ;  /* 0x00000005ff057290 */ /* 0x000fe400087fe4ff */
[----:B------:R-:W-:-:S04]  /*05a0*/  IMAD.U32 R12, RZ, RZ, UR4 ;  /* 0x00000004ff0c7e24 */ /* 0x000fc8000f8e00ff */
[----:B------:R-:W-:-:S07]  /*05b0*/  IMAD.U32 R23, RZ, RZ, UR5 ;  /* 0x00000005ff177e24 */ /* 0x000fce000f8e00ff */
.L_x_8:
[----:B------:R-:W1:Y:S01]  /*05c0*/  LDS.128 R8, [UR7+-0x10] ;  /* 0xfffff007ff087984 */ /* 0x000e620008000c00 */
[----:B------:R-:W-:Y:S02]  /*05d0*/  VOTEU.ANY UR4, UPT, PT ;  /* 0x0000000000047886 */ /* 0x000fe400038e0100 */
[----:B------:R-:W-:Y:S01]  /*05e0*/  UFLO.U32 UR5, UR4 ;  /* 0x00000004000572bd */ /* 0x000fe200080e0000 */
[----:B------:R-:W2:Y:S01]  /*05f0*/  S2R R13, SR_LANEID ;  /* 0x00000000000d7919 */ /* 0x000ea20000000000 */
[----:B------:R-:W-:Y:S01]  /*0600*/  UPOPC UR4, UR4 ;  /* 0x00000004000472bf */ /* 0x000fe20008000000 */
[----:B0-----:R-:W0:Y:S01]  /*0610*/  LDS.128 R4, [UR7] ;  /* 0x00000007ff047984 */ /* 0x001e220008000c00 */
[----:B------:R-:W-:Y:S02]  /*0620*/  VIADD R3, R3, 0x8 ;  /* 0x0000000803037836 */ /* 0x000fe40000000000 */
[----:B--2---:R-:W-:Y:S02]  /*0630*/  ISETP.EQ.U32.AND P1, PT, R13, UR5, PT ;  /* 0x000000050d007c0c */ /* 0x004fe4000bf22070 */
[----:B-1----:R-:W-:-:S02]  /*0640*/  IMAD R13, R8, UR4, RZ ;  /* 0x00000004080d7c24 */ /* 0x002fc4000f8e02ff */
[----:B------:R-:W-:Y:S01]  /*0650*/  IMAD R15, R9, UR4, RZ ;  /* 0x00000004090f7c24 */ /* 0x000fe2000f8e02ff */
[----:B------:R-:W-:Y:S01]  /*0660*/  MOV R9, R23 ;  /* 0x0000001700097202 */ /* 0x000fe20000000f00 */
[----:B------:R-:W-:Y:S02]  /*0670*/  IMAD.MOV.U32 R8, RZ, RZ, R12 ;  /* 0x000000ffff087224 */ /* 0x000fe400078e000c */
[----:B------:R-:W-:Y:S02]  /*0680*/  IMAD R17, R10, UR4, RZ ;  /* 0x000000040a117c24 */ /* 0x000fe4000f8e02ff */
[----:B------:R-:W-:-:S03]  /*0690*/  IMAD R11, R11, UR4, RZ ;  /* 0x000000040b0b7c24 */ /* 0x000fc6000f8e02ff */
[----:B------:R1:W-:Y:S01]  /*06a0*/  @P1 REDG.E.ADD.STRONG.GPU desc[UR8][R8.64+-0x10], R13 ;  /* 0xfffff00d0800198e */ /* 0x0003e2000c12e108 */
[----:B0-----:R-:W-:Y:S02]  /*06b0*/  IMAD R19, R4, UR4, RZ ;  /* 0x0000000404137c24 */ /* 0x001fe4000f8e02ff */
[----:B------:R-:W-:Y:S01]  /*06c0*/  IMAD R5, R5, UR4, RZ ;  /* 0x0000000405057c24 */ /* 0x000fe2000f8e02ff */
[----:B------:R1:W-:Y:S01]  /*06d0*/  @P1 REDG.E.ADD.STRONG.GPU desc[UR8][R8.64+-0xc], R15 ;  /* 0xfffff40f0800198e */ /* 0x0003e2000c12e108 */
[----:B------:R-:W-:Y:S02]  /*06e0*/  IMAD R21, R6, UR4, RZ ;  /* 0x0000000406157c24 */ /* 0x000fe4000f8e02ff */
[----:B------:R-:W-:Y:S01]  /*06f0*/  IMAD R7, R7, UR4, RZ ;  /* 0x0000000407077c24 */ /* 0x000fe2000f8e02ff */
[----:B------:R1:W-:Y:S04]  /*0700*/  @P1 REDG.E.ADD.STRONG.GPU desc[UR8][R8.64+-0x8], R17 ;  /* 0xfffff8110800198e */ /* 0x0003e8000c12e108 */
[----:B------:R1:W-:Y:S04]  /*0710*/  @P1 REDG.E.ADD.STRONG.GPU desc[UR8][R8.64+-0x4], R11 ;  /* 0xfffffc0b0800198e */ /* 0x0003e8000c12e108 */
[----:B------:R1:W-:Y:S04]  /*0720*/  @P1 REDG.E.ADD.STRONG.GPU desc[UR8][R8.64], R19 ;  /* 0x000000130800198e */ /* 0x0003e8000c12e108 */
[----:B------:R1:W-:Y:S04]  /*0730*/  @P1 REDG.E.ADD.STRONG.GPU desc[UR8][R8.64+0x4], R5 ;  /* 0x000004050800198e */ /* 0x0003e8000c12e108 */
[----:B------:R1:W-:Y:S04]  /*0740*/  @P1 REDG.E.ADD.STRONG.GPU desc[UR8][R8.64+0x8], R21 ;  /* 0x000008150800198e */ /* 0x0003e8000c12e108 */
[----:B------:R1:W-:Y:S01]  /*0750*/  @P1 REDG.E.ADD.STRONG.GPU desc[UR8][R8.64+0xc], R7 ;  /* 0x00000c070800198e */ /* 0x0003e2000c12e108 */
[----:B------:R-:W-:Y:S01]  /*0760*/  ISETP.NE.AND P1, PT, R3, RZ, PT ;  /* 0x000000ff0300720c */ /* 0x000fe20003f25270 */
[----:B------:R-:W-:Y:S01]  /*0770*/  UIADD3 UR7, UPT, UPT, UR7, 0x20, URZ ;  /* 0x0000002007077890 */ /* 0x000fe2000fffe0ff */
[----:B------:R-:W-:-:S05]  /*0780*/  IADD3 R12, P2, PT, R8, 0x20, RZ ;  /* 0x00000020080c7810 */ /* 0x000fca0007f5e0ff */
[----:B------:R-:W-:-:S06]  /*0790*/  IMAD.X R23, RZ, RZ, R9, P2 ;  /* 0x000000ffff177224 */ /* 0x000fcc00010e0609 */
[----:B-1----:R-:W-:Y:S05]  /*07a0*/  @P1 BRA `(.L_x_8) ;  /* 0xfffffffc00841947 */ /* 0x002fea000383ffff */
.L_x_7:
[----:B------:R-:W-:Y:S05]  /*07b0*/  @!P0 EXIT ;  /* 0x000000000000894d */ /* 0x000fea0003800000 */
[----:B------:R-:W-:Y:S02]  /*07c0*/  ISETP.GE.U32.AND P0, PT, R14, 0x4, PT ;  /* 0x000000040e00780c */ /* 0x000fe40003f06070 */
[----:B------:R-:W-:-:S04]  /*07d0*/  LOP3.LUT R10, R0, 0x3, RZ, 0xc0, !PT ;  /* 0x00000003000a7812 */ /* 0x000fc800078ec0ff */
[----:B------:R-:W-:-:S07]  /*07e0*/  ISETP.NE.AND P1, PT, R10, RZ, PT ;  /* 0x000000ff0a00720c */ /* 0x000fce0003f25270 */
[----:B------:R-:W-:Y:S06]  /*07f0*/  @!P0 BRA `(.L_x_9) ;  /* 0x00000000004c8947 */ /* 0x000fec0003800000 */
[C---:B------:R-:W-:Y:S01]  /*0800*/  LEA R3, R2.reuse, UR6, 0x2 ;  /* 0x0000000602037c11 */ /* 0x040fe2000f8e10ff */
[----:B------:R-:W1:Y:S01]  /*0810*/  S2R R11, SR_LANEID ;  /* 0x00000000000b7919 */ /* 0x000e620000000000 */
[----:B0-----:R-:W0:Y:S01]  /*0820*/  LDC.64 R4, c[0x0][0x388] ;  /* 0x0000e200ff047b82 */ /* 0x001e220000000a00 */
[----:B------:R-:W-:Y:S02]  /*0830*/  VOTEU.ANY UR4, UPT, PT ;  /* 0x0000000000047886 */ /* 0x000fe400038e0100 */
[----:B------:R-:W2:Y:S01]  /*0840*/  LDS.64 R6, [R3] ;  /* 0x0000000003067984 */ /* 0x000ea20000000a00 */
[----:B------:R-:W-:Y:S02]  /*0850*/  UFLO.U32 UR5, UR4 ;  /* 0x00000004000572bd */ /* 0x000fe400080e0000 */
[----:B------:R-:W-:Y:S01]  /*0860*/  UPOPC UR4, UR4 ;  /* 0x00000004000472bf */ /* 0x000fe20008000000 */
[----:B------:R-:W3:Y:S01]  /*0870*/  LDS.64 R8, [R3+0x8] ;  /* 0x0000080003087984 */ /* 0x000ee20000000a00 */
[----:B0-----:R-:W-:-:S02]  /*0880*/  IMAD.WIDE.U32 R4, R2, 0x4, R4 ;  /* 0x0000000402047825 */ /* 0x001fc400078e0004 */
[----:B-1----:R-:W-:Y:S02]  /*0890*/  ISETP.EQ.U32.AND P0, PT, R11, UR5, PT ;  /* 0x000000050b007c0c */ /* 0x002fe4000bf02070 */
[----:B--2---:R-:W-:Y:S02]  /*08a0*/  IMAD R11, R6, UR4, RZ ;  /* 0x00000004060b7c24 */ /* 0x004fe4000f8e02ff */
[----:B------:R-:W-:Y:S02]  /*08b0*/  IMAD R7, R7, UR4, RZ ;  /* 0x0000000407077c24 */ /* 0x000fe4000f8e02ff */
[----:B---3--:R-:W-:-:S07]  /*08c0*/  IMAD R13, R8, UR4, RZ ;  /* 0x00000004080d7c24 */ /* 0x008fce000f8e02ff */
[----:B------:R1:W-:Y:S01]  /*08d0*/  @P0 REDG.E.ADD.STRONG.GPU desc[UR8][R4.64], R11 ;  /* 0x0000000b0400098e */ /* 0x0003e2000c12e108 */
[----:B------:R-:W-:-:S03]  /*08e0*/  IMAD R9, R9, UR4, RZ ;  /* 0x0000000409097c24 */ /* 0x000fc6000f8e02ff */
[----:B------:R1:W-:Y:S04]  /*08f0*/  @P0 REDG.E.ADD.STRONG.GPU desc[UR8][R4.64+0x4], R7 ;  /* 0x000004070400098e */ /* 0x0003e8000c12e108 */
[----:B------:R1:W-:Y:S04]  /*0900*/  @P0 REDG.E.ADD.STRONG.GPU desc[UR8][R4.64+0x8], R13 ;  /* 0x0000080d0400098e */ /* 0x0003e8000c12e108 */
[----:B------:R1:W-:Y:S01]  /*0910*/  @P0 REDG.E.ADD.STRONG.GPU desc[UR8][R4.64+0xc], R9 ;  /* 0x00000c090400098e */ /* 0x0003e2000c12e108 */
[----:B------:R-:W-:-:S07]  /*0920*/  VIADD R2, R2, 0x4 ;  /* 0x0000000402027836 */ /* 0x000fce0000000000 */
.L_x_9:
[----:B------:R-:W-:Y:S05]  /*0930*/  @!P1 EXIT ;  /* 0x000000000000994d */ /* 0x000fea0003800000 */
[----:B------:R-:W-:Y:S02]  /*0940*/  ISETP.NE.AND P0, PT, R10, 0x1, PT ;  /* 0x000000010a00780c */ /* 0x000fe40003f05270 */
[----:B------:R-:W-:-:S04]  /*0950*/  LOP3.LUT R0, R0, 0x1, RZ, 0xc0, !PT ;  /* 0x0000000100007812 */ /* 0x000fc800078ec0ff */
[----:B------:R-:W-:-:S07]  /*0960*/  ISETP.NE.U32.AND P1, PT, R0, 0x1, PT ;  /* 0x000000010000780c */ /* 0x000fce0003f25070 */
[----:B------:R-:W-:Y:S06]  /*0970*/  @!P0 BRA `(.L_x_10) ;  /* 0x0000000000388947 */ /* 0x000fec0003800000 */
[C---:B------:R-:W-:Y:S01]  /*0980*/  LEA R0, R2.reuse, UR6, 0x2 ;  /* 0x0000000602007c11 */ /* 0x040fe2000f8e10ff */
[----:B------:R-:W2:Y:S01]  /*0990*/  S2R R3, SR_LANEID ;  /* 0x0000000000037919 */ /* 0x000ea20000000000 */
[----:B01----:R-:W0:Y:S01]  /*09a0*/  LDC.64 R4, c[0x0][0x388] ;  /* 0x0000e200ff047b82 */ /* 0x003e220000000a00 */
[----:B------:R-:W-:Y:S02]  /*09b0*/  VOTEU.ANY UR4, UPT, PT ;  /* 0x0000000000047886 */ /* 0x000fe400038e0100 */
[----:B------:R-:W1:Y:S01]  /*09c0*/  LDS.64 R6, [R0] ;  /* 0x0000000000067984 */ /* 0x000e620000000a00 */
[----:B------:R-:W-:Y:S02]  /*09d0*/  UFLO.U32 UR5, UR4 ;  /* 0x00000004000572bd */ /* 0x000fe400080e0000 */
[----:B------:R-:W-:Y:S01]  /*09e0*/  UPOPC UR4, UR4 ;  /* 0x00000004000472bf */ /* 0x000fe20008000000 */
[----:B0-----:R-:W-:-:S03]  /*09f0*/  IMAD.WIDE.U32 R4, R2, 0x4, R4 ;  /* 0x0000000402047825 */ /* 0x001fc600078e0004 */
[----:B--2---:R-:W-:Y:S02]  /*0a00*/  ISETP.EQ.U32.AND P0, PT, R3, UR5, PT ;  /* 0x0000000503007c0c */ /* 0x004fe4000bf02070 */
[----:B-1----:R-:W-:Y:S02]  /*0a10*/  IMAD R3, R6, UR4, RZ ;  /* 0x0000000406037c24 */ /* 0x002fe4000f8e02ff */
[----:B------:R-:W-:-:S09]  /*0a20*/  IMAD R7, R7, UR4, RZ ;  /* 0x0000000407077c24 */ /* 0x000fd2000f8e02ff */
[----:B------:R2:W-:Y:S04]  /*0a30*/  @P0 REDG.E.ADD.STRONG.GPU desc[UR8][R4.64], R3 ;  /* 0x000000030400098e */ /* 0x0005e8000c12e108 */
[----:B------:R2:W-:Y:S01]  /*0a40*/  @P0 REDG.E.ADD.STRONG.GPU desc[UR8][R4.64+0x4], R7 ;  /* 0x000004070400098e */ /* 0x0005e2000c12e108 */
[----:B------:R-:W-:-:S07]  /*0a50*/  VIADD R2, R2, 0x2 ;  /* 0x0000000202027836 */ /* 0x000fce0000000000 */
.L_x_10:
[----:B------:R-:W-:Y:S05]  /*0a60*/  @P1 EXIT ;  /* 0x000000000000194d */ /* 0x000fea0003800000 */
[----:B------:R-:W-:Y:S01]  /*0a70*/  LEA R0, R2, UR6, 0x2 ;  /* 0x0000000602007c11 */ /* 0x000fe2000f8e10ff */
[----:B--2---:R-:W2:Y:S01]  /*0a80*/  S2R R3, SR_LANEID ;  /* 0x0000000000037919 */ /* 0x004ea20000000000 */
[----:B01----:R-:W0:Y:S01]  /*0a90*/  LDC.64 R4, c[0x0][0x388] ;  /* 0x0000e200ff047b82 */ /* 0x003e220000000a00 */
[----:B------:R-:W-:Y:S02]  /*0aa0*/  VOTEU.ANY UR4, UPT, PT ;  /* 0x0000000000047886 */ /* 0x000fe400038e0100 */
[----:B------:R-:W-:Y:S01]  /*0ab0*/  UFLO.U32 UR5, UR4 ;  /* 0x00000004000572bd */ /* 0x000fe200080e0000 */
[----:B------:R-:W1:Y:S01]  /*0ac0*/  LDS R0, [R0] ;  /* 0x0000000000007984 */ /* 0x000e620000000800 */
[----:B------:R-:W-:-:S04]  /*0ad0*/  UPOPC UR4, UR4 ;  /* 0x00000004000472bf */ /* 0x000fc80008000000 */
[----:B--2---:R-:W-:Y:S01]  /*0ae0*/  ISETP.EQ.U32.AND P0, PT, R3, UR5, PT ;  /* 0x0000000503007c0c */ /* 0x004fe2000bf02070 */
[----:B0-----:R-:W-:-:S04]  /*0af0*/  IMAD.WIDE.U32 R2, R2, 0x4, R4 ;  /* 0x0000000402027825 */ /* 0x001fc800078e0004 */
[----:B-1----:R-:W-:-:S08]  /*0b00*/  IMAD R5, R0, UR4, RZ ;  /* 0x0000000400057c24 */ /* 0x002fd0000f8e02ff */
[----:B------:R-:W-:Y:S01]  /*0b10*/  @P0 REDG.E.ADD.STRONG.GPU desc[UR8][R2.64], R5 ;  /* 0x000000050200098e */ /* 0x000fe2000c12e108 */
[----:B------:R-:W-:Y:S05]  /*0b20*/  EXIT ;  /* 0x000000000000794d */ /* 0x000fea0003800000 */
.L_x_11:
        /* <DEDUP_REMOVED lines=13> */
.L_x_13:


//--------------------- .nv.shared.reserved.0     --------------------------
	.section	.nv.shared.reserved.0,"aw",@nobits
	.weak		__nv_reservedSMEM_offset_0_alias
	.size		__nv_reservedSMEM_offset_0_alias, 0, 64
	.other		__nv_reservedSMEM_offset_0_alias,@"STO_CUDA_RESERVED_SHARED STV_DEFAULT"
__nv_reservedSMEM_offset_0_alias:
	.zero		0
	.zero		64


//--------------------- .nv.shared._Z16histogram_kernelPjS_jj --------------------------
	.section	.nv.shared._Z16histogram_kernelPjS_jj,"aw",@nobits
	.sectionflags	@""
	.align	4
.nv.shared._Z16histogram_kernelPjS_jj:
	.zero		17408


//--------------------- .nv.constant0._Z14convert_kernelPjj --------------------------
	.section	.nv.constant0._Z14convert_kernelPjj,"a",@progbits
	.sectionflags	@""
	.align	4
.nv.constant0._Z14convert_kernelPjj:
	.zero		908


//--------------------- .nv.constant0._Z16histogram_kernelPjS_jj --------------------------
	.section	.nv.constant0._Z16histogram_kernelPjS_jj,"a",@progbits
	.sectionflags	@""
	.align	4
.nv.constant0._Z16histogram_kernelPjS_jj:
	.zero		920


//--------------------- SYMBOLS --------------------------

	.type		.nv.reservedSmem.offset0,@object
	.size		.nv.reservedSmem.offset0,0x4
	.type		.nv.reservedSmem.cap,@object
	.size		.nv.reservedSmem.cap,0x4
